//
// Generated by NVIDIA NVVM Compiler
//
// Compiler Build ID: CL-36424714
// Cuda compilation tools, release 13.0, V13.0.88
// Based on NVVM 20.0.0
//

.version 9.0
.target sm_100
.address_size 64

	// .globl	_Z13stride_kernelPKiPiii

.visible .entry _Z13stride_kernelPKiPiii(
	.param .u64 .ptr .align 1 _Z13stride_kernelPKiPiii_param_0,
	.param .u64 .ptr .align 1 _Z13stride_kernelPKiPiii_param_1,
	.param .u32 _Z13stride_kernelPKiPiii_param_2,
	.param .u32 _Z13stride_kernelPKiPiii_param_3
)
{
	.reg .pred 	%p<10>;
	.reg .b32 	%r<246>;
	.reg .b64 	%rd<95>;

	ld.param.u64 	%rd3, [_Z13stride_kernelPKiPiii_param_0];
	ld.param.u32 	%r84, [_Z13stride_kernelPKiPiii_param_2];
	ld.param.u32 	%r85, [_Z13stride_kernelPKiPiii_param_3];
	cvta.to.global.u64 	%rd1, %rd3;
	mov.u32 	%r87, %ctaid.x;
	mov.u32 	%r88, %ntid.x;
	mul.lo.s32 	%r1, %r87, %r88;
	mov.u32 	%r2, %tid.x;
	add.s32 	%r3, %r1, %r2;
	setp.lt.s32 	%p1, %r85, 1;
	mov.b32 	%r245, 0;
	@%p1 bra 	$L__BB0_13;
	and.b32  	%r4, %r85, 15;
	setp.lt.u32 	%p2, %r85, 16;
	mov.b32 	%r237, 0;
	mov.u32 	%r245, %r237;
	@%p2 bra 	$L__BB0_4;
	and.b32  	%r237, %r85, 2147483632;
	neg.s32 	%r231, %r237;
	mul.lo.s32 	%r215, %r84, %r3;
	add.s32 	%r230, %r215, %r84;
	shl.b32 	%r8, %r84, 4;
	add.s32 	%r92, %r3, 2;
	mul.lo.s32 	%r229, %r84, %r92;
	add.s32 	%r93, %r3, 3;
	mul.lo.s32 	%r228, %r84, %r93;
	add.s32 	%r94, %r3, 4;
	mul.lo.s32 	%r227, %r84, %r94;
	add.s32 	%r95, %r3, 5;
	mul.lo.s32 	%r226, %r84, %r95;
	add.s32 	%r96, %r3, 6;
	mul.lo.s32 	%r225, %r84, %r96;
	add.s32 	%r97, %r3, 7;
	mul.lo.s32 	%r224, %r84, %r97;
	add.s32 	%r98, %r3, 8;
	mul.lo.s32 	%r223, %r84, %r98;
	add.s32 	%r99, %r3, 9;
	mul.lo.s32 	%r222, %r84, %r99;
	add.s32 	%r100, %r3, 10;
	mul.lo.s32 	%r221, %r84, %r100;
	add.s32 	%r101, %r3, 11;
	mul.lo.s32 	%r220, %r84, %r101;
	add.s32 	%r102, %r3, 12;
	mul.lo.s32 	%r219, %r84, %r102;
	add.s32 	%r103, %r3, 13;
	mul.lo.s32 	%r218, %r84, %r103;
	add.s32 	%r104, %r3, 14;
	mul.lo.s32 	%r217, %r84, %r104;
	add.s32 	%r105, %r3, 15;
	mul.lo.s32 	%r216, %r84, %r105;
	mov.b32 	%r245, 0;
$L__BB0_3:
	.pragma "nounroll";
	shl.b32 	%r106, %r215, 2;
	cvt.u64.u32 	%rd4, %r106;
	and.b64  	%rd5, %rd4, 4194300;
	add.s64 	%rd6, %rd1, %rd5;
	ld.global.nc.u32 	%r107, [%rd6];
	add.s32 	%r108, %r107, %r245;
	shl.b32 	%r109, %r230, 2;
	cvt.u64.u32 	%rd7, %r109;
	and.b64  	%rd8, %rd7, 4194300;
	add.s64 	%rd9, %rd1, %rd8;
	ld.global.nc.u32 	%r110, [%rd9];
	add.s32 	%r111, %r110, %r108;
	shl.b32 	%r112, %r229, 2;
	cvt.u64.u32 	%rd10, %r112;
	and.b64  	%rd11, %rd10, 4194300;
	add.s64 	%rd12, %rd1, %rd11;
	ld.global.nc.u32 	%r113, [%rd12];
	add.s32 	%r114, %r113, %r111;
	shl.b32 	%r115, %r228, 2;
	cvt.u64.u32 	%rd13, %r115;
	and.b64  	%rd14, %rd13, 4194300;
	add.s64 	%rd15, %rd1, %rd14;
	ld.global.nc.u32 	%r116, [%rd15];
	add.s32 	%r117, %r116, %r114;
	shl.b32 	%r118, %r227, 2;
	cvt.u64.u32 	%rd16, %r118;
	and.b64  	%rd17, %rd16, 4194300;
	add.s64 	%rd18, %rd1, %rd17;
	ld.global.nc.u32 	%r119, [%rd18];
	add.s32 	%r120, %r119, %r117;
	shl.b32 	%r121, %r226, 2;
	cvt.u64.u32 	%rd19, %r121;
	and.b64  	%rd20, %rd19, 4194300;
	add.s64 	%rd21, %rd1, %rd20;
	ld.global.nc.u32 	%r122, [%rd21];
	add.s32 	%r123, %r122, %r120;
	shl.b32 	%r124, %r225, 2;
	cvt.u64.u32 	%rd22, %r124;
	and.b64  	%rd23, %rd22, 4194300;
	add.s64 	%rd24, %rd1, %rd23;
	ld.global.nc.u32 	%r125, [%rd24];
	add.s32 	%r126, %r125, %r123;
	shl.b32 	%r127, %r224, 2;
	cvt.u64.u32 	%rd25, %r127;
	and.b64  	%rd26, %rd25, 4194300;
	add.s64 	%rd27, %rd1, %rd26;
	ld.global.nc.u32 	%r128, [%rd27];
	add.s32 	%r129, %r128, %r126;
	shl.b32 	%r130, %r223, 2;
	cvt.u64.u32 	%rd28, %r130;
	and.b64  	%rd29, %rd28, 4194300;
	add.s64 	%rd30, %rd1, %rd29;
	ld.global.nc.u32 	%r131, [%rd30];
	add.s32 	%r132, %r131, %r129;
	shl.b32 	%r133, %r222, 2;
	cvt.u64.u32 	%rd31, %r133;
	and.b64  	%rd32, %rd31, 4194300;
	add.s64 	%rd33, %rd1, %rd32;
	ld.global.nc.u32 	%r134, [%rd33];
	add.s32 	%r135, %r134, %r132;
	shl.b32 	%r136, %r221, 2;
	cvt.u64.u32 	%rd34, %r136;
	and.b64  	%rd35, %rd34, 4194300;
	add.s64 	%rd36, %rd1, %rd35;
	ld.global.nc.u32 	%r137, [%rd36];
	add.s32 	%r138, %r137, %r135;
	shl.b32 	%r139, %r220, 2;
	cvt.u64.u32 	%rd37, %r139;
	and.b64  	%rd38, %rd37, 4194300;
	add.s64 	%rd39, %rd1, %rd38;
	ld.global.nc.u32 	%r140, [%rd39];
	add.s32 	%r141, %r140, %r138;
	shl.b32 	%r142, %r219, 2;
	cvt.u64.u32 	%rd40, %r142;
	and.b64  	%rd41, %rd40, 4194300;
	add.s64 	%rd42, %rd1, %rd41;
	ld.global.nc.u32 	%r143, [%rd42];
	add.s32 	%r144, %r143, %r141;
	shl.b32 	%r145, %r218, 2;
	cvt.u64.u32 	%rd43, %r145;
	and.b64  	%rd44, %rd43, 4194300;
	add.s64 	%rd45, %rd1, %rd44;
	ld.global.nc.u32 	%r146, [%rd45];
	add.s32 	%r147, %r146, %r144;
	shl.b32 	%r148, %r217, 2;
	cvt.u64.u32 	%rd46, %r148;
	and.b64  	%rd47, %rd46, 4194300;
	add.s64 	%rd48, %rd1, %rd47;
	ld.global.nc.u32 	%r149, [%rd48];
	add.s32 	%r150, %r149, %r147;
	shl.b32 	%r151, %r216, 2;
	cvt.u64.u32 	%rd49, %r151;
	and.b64  	%rd50, %rd49, 4194300;
	add.s64 	%rd51, %rd1, %rd50;
	ld.global.nc.u32 	%r152, [%rd51];
	add.s32 	%r245, %r152, %r150;
	add.s32 	%r231, %r231, 16;
	add.s32 	%r230, %r230, %r8;
	add.s32 	%r229, %r229, %r8;
	add.s32 	%r228, %r228, %r8;
	add.s32 	%r227, %r227, %r8;
	add.s32 	%r226, %r226, %r8;
	add.s32 	%r225, %r225, %r8;
	add.s32 	%r224, %r224, %r8;
	add.s32 	%r223, %r223, %r8;
	add.s32 	%r222, %r222, %r8;
	add.s32 	%r221, %r221, %r8;
	add.s32 	%r220, %r220, %r8;
	add.s32 	%r219, %r219, %r8;
	add.s32 	%r218, %r218, %r8;
	add.s32 	%r217, %r217, %r8;
	add.s32 	%r216, %r216, %r8;
	add.s32 	%r215, %r215, %r8;
	setp.ne.s32 	%p3, %r231, 0;
	@%p3 bra 	$L__BB0_3;
$L__BB0_4:
	setp.eq.s32 	%p4, %r4, 0;
	@%p4 bra 	$L__BB0_13;
	and.b32  	%r63, %r85, 7;
	setp.lt.u32 	%p5, %r4, 8;
	@%p5 bra 	$L__BB0_7;
	add.s32 	%r154, %r237, %r3;
	mul.lo.s32 	%r155, %r154, %r84;
	shl.b32 	%r156, %r155, 2;
	cvt.u64.u32 	%rd52, %r156;
	and.b64  	%rd53, %rd52, 4194300;
	add.s64 	%rd54, %rd1, %rd53;
	ld.global.nc.u32 	%r157, [%rd54];
	add.s32 	%r158, %r157, %r245;
	add.s32 	%r159, %r155, %r84;
	shl.b32 	%r160, %r159, 2;
	cvt.u64.u32 	%rd55, %r160;
	and.b64  	%rd56, %rd55, 4194300;
	add.s64 	%rd57, %rd1, %rd56;
	ld.global.nc.u32 	%r161, [%rd57];
	add.s32 	%r162, %r161, %r158;
	add.s32 	%r163, %r154, 2;
	mul.lo.s32 	%r164, %r163, %r84;
	shl.b32 	%r165, %r164, 2;
	cvt.u64.u32 	%rd58, %r165;
	and.b64  	%rd59, %rd58, 4194300;
	add.s64 	%rd60, %rd1, %rd59;
	ld.global.nc.u32 	%r166, [%rd60];
	add.s32 	%r167, %r166, %r162;
	add.s32 	%r168, %r154, 3;
	mul.lo.s32 	%r169, %r168, %r84;
	shl.b32 	%r170, %r169, 2;
	cvt.u64.u32 	%rd61, %r170;
	and.b64  	%rd62, %rd61, 4194300;
	add.s64 	%rd63, %rd1, %rd62;
	ld.global.nc.u32 	%r171, [%rd63];
	add.s32 	%r172, %r171, %r167;
	add.s32 	%r173, %r154, 4;
	mul.lo.s32 	%r174, %r173, %r84;
	shl.b32 	%r175, %r174, 2;
	cvt.u64.u32 	%rd64, %r175;
	and.b64  	%rd65, %rd64, 4194300;
	add.s64 	%rd66, %rd1, %rd65;
	ld.global.nc.u32 	%r176, [%rd66];
	add.s32 	%r177, %r176, %r172;
	add.s32 	%r178, %r154, 5;
	mul.lo.s32 	%r179, %r178, %r84;
	shl.b32 	%r180, %r179, 2;
	cvt.u64.u32 	%rd67, %r180;
	and.b64  	%rd68, %rd67, 4194300;
	add.s64 	%rd69, %rd1, %rd68;
	ld.global.nc.u32 	%r181, [%rd69];
	add.s32 	%r182, %r181, %r177;
	add.s32 	%r183, %r154, 6;
	mul.lo.s32 	%r184, %r183, %r84;
	shl.b32 	%r185, %r184, 2;
	cvt.u64.u32 	%rd70, %r185;
	and.b64  	%rd71, %rd70, 4194300;
	add.s64 	%rd72, %rd1, %rd71;
	ld.global.nc.u32 	%r186, [%rd72];
	add.s32 	%r187, %r186, %r182;
	add.s32 	%r188, %r154, 7;
	mul.lo.s32 	%r189, %r188, %r84;
	shl.b32 	%r190, %r189, 2;
	cvt.u64.u32 	%rd73, %r190;
	and.b64  	%rd74, %rd73, 4194300;
	add.s64 	%rd75, %rd1, %rd74;
	ld.global.nc.u32 	%r191, [%rd75];
	add.s32 	%r245, %r191, %r187;
	add.s32 	%r237, %r237, 8;
$L__BB0_7:
	setp.eq.s32 	%p6, %r63, 0;
	@%p6 bra 	$L__BB0_13;
	and.b32  	%r69, %r85, 3;
	setp.lt.u32 	%p7, %r63, 4;
	@%p7 bra 	$L__BB0_10;
	add.s32 	%r193, %r237, %r3;
	mul.lo.s32 	%r194, %r193, %r84;
	shl.b32 	%r195, %r194, 2;
	cvt.u64.u32 	%rd76, %r195;
	and.b64  	%rd77, %rd76, 4194300;
	add.s64 	%rd78, %rd1, %rd77;
	ld.global.nc.u32 	%r196, [%rd78];
	add.s32 	%r197, %r196, %r245;
	add.s32 	%r198, %r194, %r84;
	shl.b32 	%r199, %r198, 2;
	cvt.u64.u32 	%rd79, %r199;
	and.b64  	%rd80, %rd79, 4194300;
	add.s64 	%rd81, %rd1, %rd80;
	ld.global.nc.u32 	%r200, [%rd81];
	add.s32 	%r201, %r200, %r197;
	add.s32 	%r202, %r193, 2;
	mul.lo.s32 	%r203, %r202, %r84;
	shl.b32 	%r204, %r203, 2;
	cvt.u64.u32 	%rd82, %r204;
	and.b64  	%rd83, %rd82, 4194300;
	add.s64 	%rd84, %rd1, %rd83;
	ld.global.nc.u32 	%r205, [%rd84];
	add.s32 	%r206, %r205, %r201;
	add.s32 	%r207, %r193, 3;
	mul.lo.s32 	%r208, %r207, %r84;
	shl.b32 	%r209, %r208, 2;
	cvt.u64.u32 	%rd85, %r209;
	and.b64  	%rd86, %rd85, 4194300;
	add.s64 	%rd87, %rd1, %rd86;
	ld.global.nc.u32 	%r210, [%rd87];
	add.s32 	%r245, %r210, %r206;
	add.s32 	%r237, %r237, 4;
$L__BB0_10:
	setp.eq.s32 	%p8, %r69, 0;
	@%p8 bra 	$L__BB0_13;
	add.s32 	%r211, %r2, %r237;
	add.s32 	%r212, %r211, %r1;
	mul.lo.s32 	%r243, %r84, %r212;
	neg.s32 	%r242, %r69;
$L__BB0_12:
	.pragma "nounroll";
	shl.b32 	%r213, %r243, 2;
	cvt.u64.u32 	%rd88, %r213;
	and.b64  	%rd89, %rd88, 4194300;
	add.s64 	%rd90, %rd1, %rd89;
	ld.global.nc.u32 	%r214, [%rd90];
	add.s32 	%r245, %r214, %r245;
	add.s32 	%r243, %r243, %r84;
	add.s32 	%r242, %r242, 1;
	setp.ne.s32 	%p9, %r242, 0;
	@%p9 bra 	$L__BB0_12;
$L__BB0_13:
	ld.param.u64 	%rd94, [_Z13stride_kernelPKiPiii_param_1];
	cvta.to.global.u64 	%rd91, %rd94;
	mul.wide.s32 	%rd92, %r3, 4;
	add.s64 	%rd93, %rd91, %rd92;
	st.global.u32 	[%rd93], %r245;
	ret;

}


// ===== COMPILED SASS (sm_100) =====

	.target	sm_100

	.elftype	@"ET_EXEC"


//--------------------- .note.nv.tkinfo           --------------------------
	.section	.note.nv.tkinfo,"",@"SHT_NOTE"
	.sectionflags	@"SHF_NOTE_NV_TKINFO"
	.tkinfo
        /*0018*/ 	.word	0x00000002
        /*0030*/ 	.string	""
        /*0030*/ 	.string	"ptxas"
        /*0030*/ 	.string	"Cuda compilation tools, release 13.0, V13.0.88"
        /*0030*/ 	.string	"Build cuda_13.0.r13.0/compiler.36424714_0"
        /*0030*/ 	.string	"-arch sm_100 -m 64 "



//--------------------- .note.nv.cuinfo           --------------------------
	.section	.note.nv.cuinfo,"",@"SHT_NOTE"
	.sectionflags	@"SHF_NOTE_NV_CUINFO"
        /*0018*/ 	.short	0x0002
        /*001a*/ 	.short	0x0064
        /*001c*/ 	.short	0x0082
	.zero		2


//--------------------- .nv.info                  --------------------------
	.section	.nv.info,"",@"SHT_CUDA_INFO"
	.align	4


	//----- nvinfo : EIATTR_REGCOUNT
	.align		4
        /*0000*/ 	.byte	0x04, 0x2f
        /*0002*/ 	.short	(.L_1 - .L_0)
	.align		4
.L_0:
        /*0004*/ 	.word	index@(_Z13stride_kernelPKiPiii)
        /*0008*/ 	.word	0x00000020


	//----- nvinfo : EIATTR_FRAME_SIZE
	.align		4
.L_1:
        /*000c*/ 	.byte	0x04, 0x11
        /*000e*/ 	.short	(.L_3 - .L_2)
	.align		4
.L_2:
        /*0010*/ 	.word	index@(_Z13stride_kernelPKiPiii)
        /*0014*/ 	.word	0x00000000


	//----- nvinfo : EIATTR_MIN_STACK_SIZE
	.align		4
.L_3:
        /*0018*/ 	.byte	0x04, 0x12
        /*001a*/ 	.short	(.L_5 - .L_4)
	.align		4
.L_4:
        /*001c*/ 	.word	index@(_Z13stride_kernelPKiPiii)
        /*0020*/ 	.word	0x00000000
.L_5:


//--------------------- .nv.compat                --------------------------
	.section	.nv.compat,"",@"SHT_CUDA_COMPAT_INFO"
	.align	4
        /*0000*/ 	.byte	0x02, 0x09, 0x00, 0x00, 0x02, 0x02, 0x01, 0x00, 0x02, 0x05, 0x05, 0x00, 0x03, 0x07, 0x01, 0x01
        /*0010*/ 	.byte	0x02, 0x03, 0x00, 0x00, 0x02, 0x06, 0x01, 0x00, 0x04, 0x0b, 0x08, 0x00, 0x09, 0x00, 0x00, 0x00
        /*0020*/ 	.byte	0x00, 0x00, 0x00, 0x00


//--------------------- .nv.info._Z13stride_kernelPKiPiii --------------------------
	.section	.nv.info._Z13stride_kernelPKiPiii,"",@"SHT_CUDA_INFO"
	.sectionflags	@""
	.align	4


	//----- nvinfo : EIATTR_CUDA_API_VERSION
	.align		4
        /*0000*/ 	.byte	0x04, 0x37
        /*0002*/ 	.short	(.L_7 - .L_6)
.L_6:
        /*0004*/ 	.word	0x00000082


	//----- nvinfo : EIATTR_KPARAM_INFO
	.align		4
.L_7:
        /*0008*/ 	.byte	0x04, 0x17
        /*000a*/ 	.short	(.L_9 - .L_8)
.L_8:
        /*000c*/ 	.word	0x00000000
        /*0010*/ 	.short	0x0003
        /*0012*/ 	.short	0x0014
        /*0014*/ 	.byte	0x00, 0xf0, 0x11, 0x00


	//----- nvinfo : EIATTR_KPARAM_INFO
	.align		4
.L_9:
        /*0018*/ 	.byte	0x04, 0x17
        /*001a*/ 	.short	(.L_11 - .L_10)
.L_10:
        /*001c*/ 	.word	0x00000000
        /*0020*/ 	.short	0x0002
        /*0022*/ 	.short	0x0010
        /*0024*/ 	.byte	0x00, 0xf0, 0x11, 0x00


	//----- nvinfo : EIATTR_KPARAM_INFO
	.align		4
.L_11:
        /*0028*/ 	.byte	0x04, 0x17
        /*002a*/ 	.short	(.L_13 - .L_12)
.L_12:
        /*002c*/ 	.word	0x00000000
        /*0030*/ 	.short	0x0001
        /*0032*/ 	.short	0x0008
        /*0034*/ 	.byte	0x00, 0xf5, 0x21, 0x00


	//----- nvinfo : EIATTR_KPARAM_INFO
	.align		4
.L_13:
        /*0038*/ 	.byte	0x04, 0x17
        /*003a*/ 	.short	(.L_15 - .L_14)
.L_14:
        /*003c*/ 	.word	0x00000000
        /*0040*/ 	.short	0x0000
        /*0042*/ 	.short	0x0000
        /*0044*/ 	.byte	0x00, 0xf5, 0x21, 0x00


	//----- nvinfo : EIATTR_SPARSE_MMA_MASK
	.align		4
.L_15:
        /*0048*/ 	.byte	0x03, 0x50
        /*004a*/ 	.short	0x0000


	//----- nvinfo : EIATTR_MAXREG_COUNT
	.align		4
        /*004c*/ 	.byte	0x03, 0x1b
        /*004e*/ 	.short	0x00ff


	//----- nvinfo : EIATTR_MERCURY_ISA_VERSION
	.align		4
        /*0050*/ 	.byte	0x03, 0x5f
        /*0052*/ 	.short	0x0101


	//----- nvinfo : EIATTR_VRC_CTA_INIT_COUNT
	.align		4
        /*0054*/ 	.byte	0x02, 0x4a
	.zero		1
	.zero		1


	//----- nvinfo : EIATTR_EXIT_INSTR_OFFSETS
	.align		4
        /*0058*/ 	.byte	0x04, 0x1c
        /*005a*/ 	.short	(.L_17 - .L_16)


	//   ....[0]....
.L_16:
        /*005c*/ 	.word	0x000011b0


	//----- nvinfo : EIATTR_CBANK_PARAM_SIZE
	.align		4
.L_17:
        /*0060*/ 	.byte	0x03, 0x19
        /*0062*/ 	.short	0x0018


	//----- nvinfo : EIATTR_PARAM_CBANK
	.align		4
        /*0064*/ 	.byte	0x04, 0x0a
        /*0066*/ 	.short	(.L_19 - .L_18)
	.align		4
.L_18:
        /*0068*/ 	.word	index@(.nv.constant0._Z13stride_kernelPKiPiii)
        /*006c*/ 	.short	0x0380
        /*006e*/ 	.short	0x0018


	//----- nvinfo : EIATTR_SW_WAR
	.align		4
.L_19:
        /*0070*/ 	.byte	0x04, 0x36
        /*0072*/ 	.short	(.L_21 - .L_20)
.L_20:
        /*0074*/ 	.word	0x00000008
.L_21:


//--------------------- .nv.callgraph             --------------------------
	.section	.nv.callgraph,"",@"SHT_CUDA_CALLGRAPH"
	.align	4
	.sectionentsize	8
	.align		4
        /*0000*/ 	.word	0x00000000
	.align		4
        /*0004*/ 	.word	0xffffffff
	.align		4
        /*0008*/ 	.word	0x00000000
	.align		4
        /*000c*/ 	.word	0xfffffffe
	.align		4
        /*0010*/ 	.word	0x00000000
	.align		4
        /*0014*/ 	.word	0xfffffffd
	.align		4
        /*0018*/ 	.word	0x00000000
	.align		4
        /*001c*/ 	.word	0xfffffffc


//--------------------- .text._Z13stride_kernelPKiPiii --------------------------
	.section	.text._Z13stride_kernelPKiPiii,"ax",@progbits
	.align	128
        .global         _Z13stride_kernelPKiPiii
        .type           _Z13stride_kernelPKiPiii,@function
        .size           _Z13stride_kernelPKiPiii,(.L_x_7 - _Z13stride_kernelPKiPiii)
        .other          _Z13stride_kernelPKiPiii,@"STO_CUDA_ENTRY STV_DEFAULT"
_Z13stride_kernelPKiPiii:
.text._Z13stride_kernelPKiPiii:
[----:B------:R-:W-:Y:S01]  /*0000*/  LDC R1, c[0x0][0x37c] ;  /* 0x0000df00ff017b82 */ /* 0x000fe20000000800 */
[----:B------:R-:W0:Y:S07]  /*0010*/  S2R R0, SR_TID.X ;  /* 0x0000000000007919 */ /* 0x000e2e0000002100 */
[----:B------:R-:W1:Y:S01]  /*0020*/  S2UR UR4, SR_CTAID.X ;  /* 0x00000000000479c3 */ /* 0x000e620000002500 */
[----:B------:R-:W2:Y:S01]  /*0030*/  LDCU UR6, c[0x0][0x394] ;  /* 0x00007280ff0677ac */ /* 0x000ea20008000800 */
[----:B------:R-:W-:Y:S01]  /*0040*/  IMAD.MOV.U32 R29, RZ, RZ, RZ ;  /* 0x000000ffff1d7224 */ /* 0x000fe200078e00ff */
[----:B------:R-:W1:Y:S01]  /*0050*/  LDCU UR5, c[0x0][0x360] ;  /* 0x00006c00ff0577ac */ /* 0x000e620008000800 */
[----:B------:R-:W3:Y:S01]  /*0060*/  LDCU.64 UR8, c[0x0][0x358] ;  /* 0x00006b00ff0877ac */ /* 0x000ee20008000a00 */
[----:B--2---:R-:W-:-:S02]  /*0070*/  UISETP.GE.AND UP0, UPT, UR6, 0x1, UPT ;  /* 0x000000010600788c */ /* 0x004fc4000bf06270 */
[----:B-1----:R-:W-:-:S06]  /*0080*/  UIMAD UR4, UR4, UR5, URZ ;  /* 0x00000005040472a4 */ /* 0x002fcc000f8e02ff */
[----:B0-----:R-:W-:Y:S01]  /*0090*/  VIADD R3, R0, UR4 ;  /* 0x0000000400037c36 */ /* 0x001fe20008000000 */
[----:B---3--:R-:W-:Y:S06]  /*00a0*/  BRA.U !UP0, `(.L_x_0) ;  /* 0x0000001108347547 */ /* 0x008fec000b800000 */
[----:B------:R-:W-:Y:S01]  /*00b0*/  UISETP.GE.U32.AND UP1, UPT, UR6, 0x10, UPT ;  /* 0x000000100600788c */ /* 0x000fe2000bf26070 */
[----:B------:R-:W-:Y:S01]  /*00c0*/  HFMA2 R29, -RZ, RZ, 0, 0 ;  /* 0x00000000ff1d7431 */ /* 0x000fe200000001ff */
[----:B------:R-:W-:Y:S01]  /*00d0*/  ULOP3.LUT UR12, UR6, 0xf, URZ, 0xc0, !UPT ;  /* 0x0000000f060c7892 */ /* 0x000fe2000f8ec0ff */
[----:B------:R-:W-:-:S03]  /*00e0*/  IMAD.MOV.U32 R4, RZ, RZ, RZ ;  /* 0x000000ffff047224 */ /* 0x000fc600078e00ff */
[----:B------:R-:W-:-:S03]  /*00f0*/  UISETP.NE.AND UP0, UPT, UR12, URZ, UPT ;  /* 0x000000ff0c00728c */ /* 0x000fc6000bf05270 */
[----:B------:R-:W-:Y:S08]  /*0100*/  BRA.U !UP1, `(.L_x_1) ;  /* 0x00000009093c7547 */ /* 0x000ff0000b800000 */
[----:B------:R-:W0:Y:S01]  /*0110*/  LDC R5, c[0x0][0x390] ;  /* 0x0000e400ff057b82 */ /* 0x000e220000000800 */
[----:B------:R-:W-:Y:S01]  /*0120*/  ULOP3.LUT UR5, UR6, 0x7ffffff0, URZ, 0xc0, !UPT ;  /* 0x7ffffff006057892 */ /* 0x000fe2000f8ec0ff */
[C---:B------:R-:W-:Y:S01]  /*0130*/  IADD3 R10, PT, PT, R3.reuse, 0x5, RZ ;  /* 0x00000005030a7810 */ /* 0x040fe20007ffe0ff */
[C---:B------:R-:W-:Y:S01]  /*0140*/  VIADD R2, R3.reuse, 0x2 ;  /* 0x0000000203027836 */ /* 0x040fe20000000000 */
[C---:B------:R-:W-:Y:S01]  /*0150*/  IADD3 R18, PT, PT, R3.reuse, 0x9, RZ ;  /* 0x0000000903127810 */ /* 0x040fe20007ffe0ff */
[C---:B------:R-:W-:Y:S01]  /*0160*/  VIADD R6, R3.reuse, 0x3 ;  /* 0x0000000303067836 */ /* 0x040fe20000000000 */
[C---:B------:R-:W-:Y:S01]  /*0170*/  IADD3 R24, PT, PT, R3.reuse, 0xd, RZ ;  /* 0x0000000d03187810 */ /* 0x040fe20007ffe0ff */
[C---:B------:R-:W-:Y:S01]  /*0180*/  VIADD R8, R3.reuse, 0x4 ;  /* 0x0000000403087836 */ /* 0x040fe20000000000 */
[----:B------:R-:W-:Y:S01]  /*0190*/  MOV R4, UR5 ;  /* 0x0000000500047c02 */ /* 0x000fe20008000f00 */
[C---:B------:R-:W-:Y:S01]  /*01a0*/  VIADD R12, R3.reuse, 0x6 ;  /* 0x00000006030c7836 */ /* 0x040fe20000000000 */
[----:B------:R-:W1:Y:S01]  /*01b0*/  LDCU.64 UR10, c[0x0][0x380] ;  /* 0x00007000ff0a77ac */ /* 0x000e620008000a00 */
[----:B------:R-:W-:-:S02]  /*01c0*/  VIADD R14, R3, 0x7 ;  /* 0x00000007030e7836 */ /* 0x000fc40000000000 */
[C---:B------:R-:W-:Y:S01]  /*01d0*/  VIADD R16, R3.reuse, 0x8 ;  /* 0x0000000803107836 */ /* 0x040fe20000000000 */
[----:B------:R-:W-:Y:S01]  /*01e0*/  UIADD3 UR7, UPT, UPT, -UR5, URZ, URZ ;  /* 0x000000ff05077290 */ /* 0x000fe2000fffe1ff */
[C---:B------:R-:W-:Y:S02]  /*01f0*/  VIADD R28, R3.reuse, 0xa ;  /* 0x0000000a031c7836 */ /* 0x040fe40000000000 */
[C---:B------:R-:W-:Y:S02]  /*0200*/  VIADD R7, R3.reuse, 0xb ;  /* 0x0000000b03077836 */ /* 0x040fe40000000000 */
[C---:B------:R-:W-:Y:S02]  /*0210*/  VIADD R26, R3.reuse, 0xc ;  /* 0x0000000c031a7836 */ /* 0x040fe40000000000 */
[C---:B------:R-:W-:Y:S02]  /*0220*/  VIADD R22, R3.reuse, 0xe ;  /* 0x0000000e03167836 */ /* 0x040fe40000000000 */
[----:B------:R-:W-:-:S02]  /*0230*/  VIADD R20, R3, 0xf ;  /* 0x0000000f03147836 */ /* 0x000fc40000000000 */
[-C--:B0-----:R-:W-:Y:S02]  /*0240*/  IMAD R19, R3, R5.reuse, RZ ;  /* 0x0000000503137224 */ /* 0x081fe400078e02ff */
[----:B------:R-:W-:Y:S02]  /*0250*/  IMAD.MOV.U32 R29, RZ, RZ, RZ ;  /* 0x000000ffff1d7224 */ /* 0x000fe400078e00ff */
[-C--:B------:R-:W-:Y:S02]  /*0260*/  IMAD R2, R2, R5.reuse, RZ ;  /* 0x0000000502027224 */ /* 0x080fe400078e02ff */
[-C--:B------:R-:W-:Y:S02]  /*0270*/  IMAD R6, R6, R5.reuse, RZ ;  /* 0x0000000506067224 */ /* 0x080fe400078e02ff */
[-C--:B------:R-:W-:Y:S02]  /*0280*/  IMAD R8, R8, R5.reuse, RZ ;  /* 0x0000000508087224 */ /* 0x080fe400078e02ff */
[----:B------:R-:W-:-:S02]  /*0290*/  IMAD R10, R10, R5, RZ ;  /* 0x000000050a0a7224 */ /* 0x000fc400078e02ff */
[-C--:B------:R-:W-:Y:S02]  /*02a0*/  IMAD R12, R12, R5.reuse, RZ ;  /* 0x000000050c0c7224 */ /* 0x080fe400078e02ff */
[-C--:B------:R-:W-:Y:S02]  /*02b0*/  IMAD R14, R14, R5.reuse, RZ ;  /* 0x000000050e0e7224 */ /* 0x080fe400078e02ff */
[-C--:B------:R-:W-:Y:S02]  /*02c0*/  IMAD R16, R16, R5.reuse, RZ ;  /* 0x0000000510107224 */ /* 0x080fe400078e02ff */
[-C--:B------:R-:W-:Y:S02]  /*02d0*/  IMAD R18, R18, R5.reuse, RZ ;  /* 0x0000000512127224 */ /* 0x080fe400078e02ff */
[-C--:B------:R-:W-:Y:S02]  /*02e0*/  IMAD R28, R28, R5.reuse, RZ ;  /* 0x000000051c1c7224 */ /* 0x080fe400078e02ff */
[----:B------:R-:W-:-:S02]  /*02f0*/  IMAD R7, R7, R5, RZ ;  /* 0x0000000507077224 */ /* 0x000fc400078e02ff */
[-C--:B------:R-:W-:Y:S02]  /*0300*/  IMAD R9, R26, R5.reuse, RZ ;  /* 0x000000051a097224 */ /* 0x080fe400078e02ff */
[-C--:B------:R-:W-:Y:S02]  /*0310*/  IMAD R13, R24, R5.reuse, RZ ;  /* 0x00000005180d7224 */ /* 0x080fe400078e02ff */
[-C--:B------:R-:W-:Y:S02]  /*0320*/  IMAD R15, R22, R5.reuse, RZ ;  /* 0x00000005160f7224 */ /* 0x080fe400078e02ff */
[----:B------:R-:W-:Y:S02]  /*0330*/  IMAD R17, R20, R5, RZ ;  /* 0x0000000514117224 */ /* 0x000fe400078e02ff */
[----:B-1----:R-:W-:-:S07]  /*0340*/  IMAD.IADD R11, R19, 0x1, R5 ;  /* 0x00000001130b7824 */ /* 0x002fce00078e0205 */
.L_x_2:
[----:B------:R-:W-:-:S05]  /*0350*/  IMAD.SHL.U32 R20, R19, 0x4, RZ ;  /* 0x0000000413147824 */ /* 0x000fca00078e00ff */
[----:B------:R-:W-:Y:S01]  /*0360*/  LOP3.LUT R26, R20, 0x3ffffc, RZ, 0xc0, !PT ;  /* 0x003ffffc141a7812 */ /* 0x000fe200078ec0ff */
[----:B------:R-:W-:-:S03]  /*0370*/  IMAD.SHL.U32 R20, R11, 0x4, RZ ;  /* 0x000000040b147824 */ /* 0x000fc600078e00ff */
[----:B------:R-:W-:Y:S02]  /*0380*/  IADD3 R26, P0, PT, R26, UR10, RZ ;  /* 0x0000000a1a1a7c10 */ /* 0x000fe4000ff1e0ff */
[----:B------:R-:W-:Y:S02]  /*0390*/  LOP3.LUT R20, R20, 0x3ffffc, RZ, 0xc0, !PT ;  /* 0x003ffffc14147812 */ /* 0x000fe400078ec0ff */
[----:B------:R-:W-:Y:S02]  /*03a0*/  IADD3.X R27, PT, PT, RZ, UR11, RZ, P0, !PT ;  /* 0x0000000bff1b7c10 */ /* 0x000fe400087fe4ff */
[----:B------:R-:W-:Y:S01]  /*03b0*/  IADD3 R24, P0, PT, R20, UR10, RZ ;  /* 0x0000000a14187c10 */ /* 0x000fe2000ff1e0ff */
[----:B------:R-:W-:Y:S02]  /*03c0*/  IMAD.SHL.U32 R20, R2, 0x4, RZ ;  /* 0x0000000402147824 */ /* 0x000fe400078e00ff */
[----:B------:R-:W2:Y:S02]  /*03d0*/  LDG.E.CONSTANT R26, desc[UR8][R26.64] ;  /* 0x000000081a1a7981 */ /* 0x000ea4000c1e9900 */
[----:B------:R-:W-:Y:S01]  /*03e0*/  IMAD.X R25, RZ, RZ, UR11, P0 ;  /* 0x0000000bff197e24 */ /* 0x000fe200080e06ff */
[----:B------:R-:W-:Y:S01]  /*03f0*/  LOP3.LUT R22, R20, 0x3ffffc, RZ, 0xc0, !PT ;  /* 0x003ffffc14167812 */ /* 0x000fe200078ec0ff */
[----:B------:R-:W-:-:S03]  /*0400*/  IMAD.SHL.U32 R20, R6, 0x4, RZ ;  /* 0x0000000406147824 */ /* 0x000fc600078e00ff */
[----:B------:R-:W2:Y:S01]  /*0410*/  LDG.E.CONSTANT R24, desc[UR8][R24.64] ;  /* 0x0000000818187981 */ /* 0x000ea2000c1e9900 */
[----:B------:R-:W-:Y:S02]  /*0420*/  IADD3 R22, P0, PT, R22, UR10, RZ ;  /* 0x0000000a16167c10 */ /* 0x000fe4000ff1e0ff */
[----:B------:R-:W-:Y:S02]  /*0430*/  LOP3.LUT R20, R20, 0x3ffffc, RZ, 0xc0, !PT ;  /* 0x003ffffc14147812 */ /* 0x000fe400078ec0ff */
[----:B------:R-:W-:Y:S02]  /*0440*/  IADD3.X R23, PT, PT, RZ, UR11, RZ, P0, !PT ;  /* 0x0000000bff177c10 */ /* 0x000fe400087fe4ff */
[----:B------:R-:W-:-:S03]  /*0450*/  IADD3 R20, P0, PT, R20, UR10, RZ ;  /* 0x0000000a14147c10 */ /* 0x000fc6000ff1e0ff */
[----:B------:R-:W3:Y:S02]  /*0460*/  LDG.E.CONSTANT R22, desc[UR8][R22.64] ;  /* 0x0000000816167981 */ /* 0x000ee4000c1e9900 */
[----:B------:R-:W-:-:S06]  /*0470*/  IMAD.X R21, RZ, RZ, UR11, P0 ;  /* 0x0000000bff157e24 */ /* 0x000fcc00080e06ff */
[----:B------:R0:W3:Y:S02]  /*0480*/  LDG.E.CONSTANT R21, desc[UR8][R20.64] ;  /* 0x0000000814157981 */ /* 0x0000e4000c1e9900 */
[----:B0-----:R-:W-:-:S05]  /*0490*/  IMAD.SHL.U32 R20, R12, 0x4, RZ ;  /* 0x000000040c147824 */ /* 0x001fca00078e00ff */
[----:B------:R-:W-:Y:S02]  /*04a0*/  LOP3.LUT R20, R20, 0x3ffffc, RZ, 0xc0, !PT ;  /* 0x003ffffc14147812 */ /* 0x000fe400078ec0ff */
[----:B--2---:R-:W-:Y:S01]  /*04b0*/  IADD3 R29, PT, PT, R24, R26, R29 ;  /* 0x0000001a181d7210 */ /* 0x004fe20007ffe01d */
[----:B------:R-:W-:Y:S02]  /*04c0*/  IMAD.SHL.U32 R26, R8, 0x4, RZ ;  /* 0x00000004081a7824 */ /* 0x000fe400078e00ff */
[----:B------:R-:W-:-:S03]  /*04d0*/  IMAD.SHL.U32 R24, R10, 0x4, RZ ;  /* 0x000000040a187824 */ /* 0x000fc600078e00ff */
[----:B------:R-:W-:Y:S02]  /*04e0*/  LOP3.LUT R26, R26, 0x3ffffc, RZ, 0xc0, !PT ;  /* 0x003ffffc1a1a7812 */ /* 0x000fe400078ec0ff */
[----:B------:R-:W-:Y:S02]  /*04f0*/  LOP3.LUT R24, R24, 0x3ffffc, RZ, 0xc0, !PT ;  /* 0x003ffffc18187812 */ /* 0x000fe400078ec0ff */
[----:B------:R-:W-:-:S04]  /*0500*/  IADD3 R26, P0, PT, R26, UR10, RZ ;  /* 0x0000000a1a1a7c10 */ /* 0x000fc8000ff1e0ff */
[----:B------:R-:W-:Y:S02]  /*0510*/  IADD3.X R27, PT, PT, RZ, UR11, RZ, P0, !PT ;  /* 0x0000000bff1b7c10 */ /* 0x000fe400087fe4ff */
[----:B------:R-:W-:Y:S02]  /*0520*/  IADD3 R24, P0, PT, R24, UR10, RZ ;  /* 0x0000000a18187c10 */ /* 0x000fe4000ff1e0ff */
[----:B---3--:R-:W-:Y:S01]  /*0530*/  IADD3 R29, PT, PT, R21, R22, R29 ;  /* 0x00000016151d7210 */ /* 0x008fe20007ffe01d */
[----:B------:R-:W2:Y:S01]  /*0540*/  LDG.E.CONSTANT R26, desc[UR8][R26.64] ;  /* 0x000000081a1a7981 */ /* 0x000ea2000c1e9900 */
[----:B------:R-:W-:Y:S01]  /*0550*/  SHF.L.U32 R21, R14, 0x2, RZ ;  /* 0x000000020e157819 */ /* 0x000fe200000006ff */
[----:B------:R-:W-:Y:S01]  /*0560*/  IMAD.X R25, RZ, RZ, UR11, P0 ;  /* 0x0000000bff197e24 */ /* 0x000fe200080e06ff */
[----:B------:R-:W-:Y:S02]  /*0570*/  IADD3 R20, P0, PT, R20, UR10, RZ ;  /* 0x0000000a14147c10 */ /* 0x000fe4000ff1e0ff */
[----:B------:R-:W-:-:S02]  /*0580*/  LOP3.LUT R22, R21, 0x3ffffc, RZ, 0xc0, !PT ;  /* 0x003ffffc15167812 */ /* 0x000fc400078ec0ff */
[----:B------:R-:W2:Y:S01]  /*0590*/  LDG.E.CONSTANT R24, desc[UR8][R24.64] ;  /* 0x0000000818187981 */ /* 0x000ea2000c1e9900 */
[----:B------:R-:W-:Y:S01]  /*05a0*/  IMAD.X R21, RZ, RZ, UR11, P0 ;  /* 0x0000000bff157e24 */ /* 0x000fe200080e06ff */
[----:B------:R-:W-:-:S04]  /*05b0*/  IADD3 R22, P0, PT, R22, UR10, RZ ;  /* 0x0000000a16167c10 */ /* 0x000fc8000ff1e0ff */
[----:B------:R-:W3:Y:S01]  /*05c0*/  LDG.E.CONSTANT R20, desc[UR8][R20.64] ;  /* 0x0000000814147981 */ /* 0x000ee2000c1e9900 */
[----:B------:R-:W-:-:S06]  /*05d0*/  IMAD.X R23, RZ, RZ, UR11, P0 ;  /* 0x0000000bff177e24 */ /* 0x000fcc00080e06ff */
[----:B------:R0:W3:Y:S02]  /*05e0*/  LDG.E.CONSTANT R23, desc[UR8][R22.64] ;  /* 0x0000000816177981 */ /* 0x0000e4000c1e9900 */
[----:B0-----:R-:W-:-:S04]  /*05f0*/  SHF.L.U32 R22, R28, 0x2, RZ ;  /* 0x000000021c167819 */ /* 0x001fc800000006ff */
[----:B------:R-:W-:Y:S02]  /*0600*/  LOP3.LUT R22, R22, 0x3ffffc, RZ, 0xc0, !PT ;  /* 0x003ffffc16167812 */ /* 0x000fe400078ec0ff */
[----:B--2---:R-:W-:Y:S01]  /*0610*/  IADD3 R29, PT, PT, R24, R26, R29 ;  /* 0x0000001a181d7210 */ /* 0x004fe20007ffe01d */
[----:B------:R-:W-:Y:S01]  /*0620*/  IMAD.SHL.U32 R24, R18, 0x4, RZ ;  /* 0x0000000412187824 */ /* 0x000fe200078e00ff */
[----:B------:R-:W-:-:S04]  /*0630*/  SHF.L.U32 R26, R16, 0x2, RZ ;  /* 0x00000002101a7819 */ /* 0x000fc800000006ff */
[----:B------:R-:W-:Y:S02]  /*0640*/  LOP3.LUT R26, R26, 0x3ffffc, RZ, 0xc0, !PT ;  /* 0x003ffffc1a1a7812 */ /* 0x000fe400078ec0ff */
[----:B------:R-:W-:Y:S02]  /*0650*/  LOP3.LUT R24, R24, 0x3ffffc, RZ, 0xc0, !PT ;  /* 0x003ffffc18187812 */ /* 0x000fe400078ec0ff */
[----:B------:R-:W-:Y:S02]  /*0660*/  IADD3 R26, P0, PT, R26, UR10, RZ ;  /* 0x0000000a1a1a7c10 */ /* 0x000fe4000ff1e0ff */
[----:B---3--:R-:W-:-:S03]  /*0670*/  IADD3 R29, PT, PT, R23, R20, R29 ;  /* 0x00000014171d7210 */ /* 0x008fc60007ffe01d */
[----:B------:R-:W-:Y:S01]  /*0680*/  IMAD.X R27, RZ, RZ, UR11, P0 ;  /* 0x0000000bff1b7e24 */ /* 0x000fe200080e06ff */
[----:B------:R-:W-:Y:S01]  /*0690*/  IADD3 R20, P0, PT, R24, UR10, RZ ;  /* 0x0000000a18147c10 */ /* 0x000fe2000ff1e0ff */
[----:B------:R-:W-:-:S03]  /*06a0*/  IMAD.SHL.U32 R23, R7, 0x4, RZ ;  /* 0x0000000407177824 */ /* 0x000fc600078e00ff */
[----:B------:R-:W2:Y:S01]  /*06b0*/  LDG.E.CONSTANT R26, desc[UR8][R26.64] ;  /* 0x000000081a1a7981 */ /* 0x000ea2000c1e9900 */
[----:B------:R-:W-:Y:S01]  /*06c0*/  IMAD.X R21, RZ, RZ, UR11, P0 ;  /* 0x0000000bff157e24 */ /* 0x000fe200080e06ff */
[----:B------:R-:W-:Y:S02]  /*06d0*/  IADD3 R22, P0, PT, R22, UR10, RZ ;  /* 0x0000000a16167c10 */ /* 0x000fe4000ff1e0ff */
[----:B------:R-:W-:Y:S02]  /*06e0*/  LOP3.LUT R24, R23, 0x3ffffc, RZ, 0xc0, !PT ;  /* 0x003ffffc17187812 */ /* 0x000fe400078ec0ff */
[----:B------:R0:W2:Y:S01]  /*06f0*/  LDG.E.CONSTANT R20, desc[UR8][R20.64] ;  /* 0x0000000814147981 */ /* 0x0000a2000c1e9900 */
[----:B------:R-:W-:Y:S02]  /*0700*/  IADD3.X R23, PT, PT, RZ, UR11, RZ, P0, !PT ;  /* 0x0000000bff177c10 */ /* 0x000fe400087fe4ff */
[----:B------:R-:W-:-:S03]  /*0710*/  IADD3 R24, P0, PT, R24, UR10, RZ ;  /* 0x0000000a18187c10 */ /* 0x000fc6000ff1e0ff */
[----:B------:R-:W3:Y:S02]  /*0720*/  LDG.E.CONSTANT R22, desc[UR8][R22.64] ;  /* 0x0000000816167981 */ /* 0x000ee4000c1e9900 */
[----:B------:R-:W-:-:S06]  /*0730*/  IMAD.X R25, RZ, RZ, UR11, P0 ;  /* 0x0000000bff197e24 */ /* 0x000fcc00080e06ff */
[----:B------:R1:W3:Y:S01]  /*0740*/  LDG.E.CONSTANT R25, desc[UR8][R24.64] ;  /* 0x0000000818197981 */ /* 0x0002e2000c1e9900 */
[----:B0-----:R-:W-:Y:S01]  /*0750*/  SHF.L.U32 R21, R13, 0x2, RZ ;  /* 0x000000020d157819 */ /* 0x001fe200000006ff */
[----:B-1----:R-:W-:-:S05]  /*0760*/  IMAD.SHL.U32 R24, R15, 0x4, RZ ;  /* 0x000000040f187824 */ /* 0x002fca00078e00ff */
[----:B------:R-:W-:Y:S02]  /*0770*/  LOP3.LUT R24, R24, 0x3ffffc, RZ, 0xc0, !PT ;  /* 0x003ffffc18187812 */ /* 0x000fe400078ec0ff */
[----:B--2---:R-:W-:Y:S01]  /*0780*/  IADD3 R29, PT, PT, R20, R26, R29 ;  /* 0x0000001a141d7210 */ /* 0x004fe20007ffe01d */
[----:B------:R-:W-:-:S05]  /*0790*/  IMAD.SHL.U32 R26, R9, 0x4, RZ ;  /* 0x00000004091a7824 */ /* 0x000fca00078e00ff */
[----:B------:R-:W-:-:S04]  /*07a0*/  LOP3.LUT R26, R26, 0x3ffffc, RZ, 0xc0, !PT ;  /* 0x003ffffc1a1a7812 */ /* 0x000fc800078ec0ff */
[----:B------:R-:W-:Y:S02]  /*07b0*/  IADD3 R20, P0, PT, R26, UR10, RZ ;  /* 0x0000000a1a147c10 */ /* 0x000fe4000ff1e0ff */
[----:B------:R-:W-:Y:S02]  /*07c0*/  LOP3.LUT R26, R21, 0x3ffffc, RZ, 0xc0, !PT ;  /* 0x003ffffc151a7812 */ /* 0x000fe400078ec0ff */
[----:B---3--:R-:W-:Y:S01]  /*07d0*/  IADD3 R29, PT, PT, R25, R22, R29 ;  /* 0x00000016191d7210 */ /* 0x008fe20007ffe01d */
[----:B------:R-:W-:Y:S01]  /*07e0*/  IMAD.X R21, RZ, RZ, UR11, P0 ;  /* 0x0000000bff157e24 */ /* 0x000fe200080e06ff */
[----:B------:R-:W-:Y:S01]  /*07f0*/  IADD3 R22, P0, PT, R26, UR10, RZ ;  /* 0x0000000a1a167c10 */ /* 0x000fe2000ff1e0ff */
[----:B------:R-:W-:-:S03]  /*0800*/  IMAD.SHL.U32 R25, R17, 0x4, RZ ;  /* 0x0000000411197824 */ /* 0x000fc600078e00ff */
[----:B------:R-:W-:Y:S01]  /*0810*/  IADD3.X R23, PT, PT, RZ, UR11, RZ, P0, !PT ;  /* 0x0000000bff177c10 */ /* 0x000fe200087fe4ff */
[----:B------:R-:W2:Y:S01]  /*0820*/  LDG.E.CONSTANT R20, desc[UR8][R20.64] ;  /* 0x0000000814147981 */ /* 0x000ea2000c1e9900 */
[----:B------:R-:W-:Y:S02]  /*0830*/  IADD3 R24, P0, PT, R24, UR10, RZ ;  /* 0x0000000a18187c10 */ /* 0x000fe4000ff1e0ff */
[----:B------:R-:W-:Y:S01]  /*0840*/  LOP3.LUT R26, R25, 0x3ffffc, RZ, 0xc0, !PT ;  /* 0x003ffffc191a7812 */ /* 0x000fe200078ec0ff */
[----:B------:R-:W2:Y:S02]  /*0850*/  LDG.E.CONSTANT R22, desc[UR8][R22.64] ;  /* 0x0000000816167981 */ /* 0x000ea4000c1e9900 */
[----:B------:R-:W-:Y:S01]  /*0860*/  IMAD.X R25, RZ, RZ, UR11, P0 ;  /* 0x0000000bff197e24 */ /* 0x000fe200080e06ff */
[----:B------:R-:W-:-:S04]  /*0870*/  IADD3 R26, P0, PT, R26, UR10, RZ ;  /* 0x0000000a1a1a7c10 */ /* 0x000fc8000ff1e0ff */
[----:B------:R-:W-:Y:S01]  /*0880*/  IADD3.X R27, PT, PT, RZ, UR11, RZ, P0, !PT ;  /* 0x0000000bff1b7c10 */ /* 0x000fe200087fe4ff */
[----:B------:R-:W3:Y:S04]  /*0890*/  LDG.E.CONSTANT R24, desc[UR8][R24.64] ;  /* 0x0000000818187981 */ /* 0x000ee8000c1e9900 */
[----:B------:R-:W3:Y:S01]  /*08a0*/  LDG.E.CONSTANT R26, desc[UR8][R26.64] ;  /* 0x000000081a1a7981 */ /* 0x000ee2000c1e9900 */
[----:B------:R-:W-:Y:S01]  /*08b0*/  UIADD3 UR7, UPT, UPT, UR7, 0x10, URZ ;  /* 0x0000001007077890 */ /* 0x000fe2000fffe0ff */
[C---:B------:R-:W-:Y:S01]  /*08c0*/  IMAD R11, R5.reuse, 0x10, R11 ;  /* 0x00000010050b7824 */ /* 0x040fe200078e020b */
[C---:B------:R-:W-:Y:S01]  /*08d0*/  LEA R6, R5.reuse, R6, 0x4 ;  /* 0x0000000605067211 */ /* 0x040fe200078e20ff */
[C---:B------:R-:W-:Y:S01]  /*08e0*/  IMAD R2, R5.reuse, 0x10, R2 ;  /* 0x0000001005027824 */ /* 0x040fe200078e0202 */
[----:B------:R-:W-:Y:S01]  /*08f0*/  UISETP.NE.AND UP1, UPT, UR7, URZ, UPT ;  /* 0x000000ff0700728c */ /* 0x000fe2000bf25270 */
[C---:B------:R-:W-:Y:S01]  /*0900*/  IMAD R8, R5.reuse, 0x10, R8 ;  /* 0x0000001005087824 */ /* 0x040fe200078e0208 */
[C---:B------:R-:W-:Y:S01]  /*0910*/  LEA R12, R5.reuse, R12, 0x4 ;  /* 0x0000000c050c7211 */ /* 0x040fe200078e20ff */
[C---:B------:R-:W-:Y:S01]  /*0920*/  IMAD R10, R5.reuse, 0x10, R10 ;  /* 0x00000010050a7824 */ /* 0x040fe200078e020a */
[C---:B------:R-:W-:Y:S01]  /*0930*/  LEA R18, R5.reuse, R18, 0x4 ;  /* 0x0000001205127211 */ /* 0x040fe200078e20ff */
[C---:B------:R-:W-:Y:S01]  /*0940*/  IMAD R14, R5.reuse, 0x10, R14 ;  /* 0x00000010050e7824 */ /* 0x040fe200078e020e */
[C---:B------:R-:W-:Y:S01]  /*0950*/  LEA R9, R5.reuse, R9, 0x4 ;  /* 0x0000000905097211 */ /* 0x040fe200078e20ff */
[C---:B------:R-:W-:Y:S01]  /*0960*/  IMAD R16, R5.reuse, 0x10, R16 ;  /* 0x0000001005107824 */ /* 0x040fe200078e0210 */
[C---:B------:R-:W-:Y:S01]  /*0970*/  LEA R17, R5.reuse, R17, 0x4 ;  /* 0x0000001105117211 */ /* 0x040fe200078e20ff */
[----:B------:R-:W-:-:S02]  /*0980*/  IMAD R28, R5, 0x10, R28 ;  /* 0x00000010051c7824 */ /* 0x000fc400078e021c */
[C---:B------:R-:W-:Y:S02]  /*0990*/  IMAD R7, R5.reuse, 0x10, R7 ;  /* 0x0000001005077824 */ /* 0x040fe400078e0207 */
[C---:B------:R-:W-:Y:S02]  /*09a0*/  IMAD R13, R5.reuse, 0x10, R13 ;  /* 0x00000010050d7824 */ /* 0x040fe400078e020d */
[C---:B------:R-:W-:Y:S02]  /*09b0*/  IMAD R15, R5.reuse, 0x10, R15 ;  /* 0x00000010050f7824 */ /* 0x040fe400078e020f */
[----:B------:R-:W-:Y:S01]  /*09c0*/  IMAD R19, R5, 0x10, R19 ;  /* 0x0000001005137824 */ /* 0x000fe200078e0213 */
[----:B--2---:R-:W-:-:S04]  /*09d0*/  IADD3 R29, PT, PT, R22, R20, R29 ;  /* 0x00000014161d7210 */ /* 0x004fc80007ffe01d */
[----:B---3--:R-:W-:Y:S01]  /*09e0*/  IADD3 R29, PT, PT, R26, R24, R29 ;  /* 0x000000181a1d7210 */ /* 0x008fe20007ffe01d */
[----:B------:R-:W-:Y:S06]  /*09f0*/  BRA.U UP1, `(.L_x_2) ;  /* 0xfffffff901547547 */ /* 0x000fec000b83ffff */
.L_x_1:
[----:B------:R-:W-:Y:S05]  /*0a00*/  BRA.U !UP0, `(.L_x_0) ;  /* 0x0000000508dc7547 */ /* 0x000fea000b800000 */
[----:B------:R-:W-:Y:S02]  /*0a10*/  UISETP.GE.U32.AND UP0, UPT, UR12, 0x8, UPT ;  /* 0x000000080c00788c */ /* 0x000fe4000bf06070 */
[----:B------:R-:W-:-:S04]  /*0a20*/  ULOP3.LUT UR7, UR6, 0x7, URZ, 0xc0, !UPT ;  /* 0x0000000706077892 */ /* 0x000fc8000f8ec0ff */
[----:B------:R-:W-:-:S03]  /*0a30*/  UISETP.NE.AND UP1, UPT, UR7, URZ, UPT ;  /* 0x000000ff0700728c */ /* 0x000fc6000bf25270 */
[----:B------:R-:W-:Y:S08]  /*0a40*/  BRA.U !UP0, `(.L_x_3) ;  /* 0x0000000108f87547 */ /* 0x000ff0000b800000 */
[----:B------:R-:W0:Y:S01]  /*0a50*/  LDCU UR5, c[0x0][0x390] ;  /* 0x00007200ff0577ac */ /* 0x000e220008000800 */
[----:B------:R-:W-:Y:S01]  /*0a60*/  IMAD.IADD R12, R3, 0x1, R4 ;  /* 0x00000001030c7824 */ /* 0x000fe200078e0204 */
[----:B------:R-:W1:Y:S04]  /*0a70*/  LDCU.64 UR10, c[0x0][0x380] ;  /* 0x00007000ff0a77ac */ /* 0x000e680008000a00 */
[C---:B------:R-:W-:Y:S01]  /*0a80*/  IADD3 R6, PT, PT, R12.reuse, 0x2, RZ ;  /* 0x000000020c067810 */ /* 0x040fe20007ffe0ff */
[----:B0-----:R-:W-:-:S04]  /*0a90*/  IMAD R2, R12, UR5, RZ ;  /* 0x000000050c027c24 */ /* 0x001fc8000f8e02ff */
[----:B------:R-:W-:Y:S02]  /*0aa0*/  IMAD R6, R6, UR5, RZ ;  /* 0x0000000506067c24 */ /* 0x000fe4000f8e02ff */
[C---:B------:R-:W-:Y:S02]  /*0ab0*/  VIADD R5, R2.reuse, UR5 ;  /* 0x0000000502057c36 */ /* 0x040fe40008000000 */
[----:B------:R-:W-:Y:S02]  /*0ac0*/  IMAD.SHL.U32 R2, R2, 0x4, RZ ;  /* 0x0000000402027824 */ /* 0x000fe400078e00ff */
[----:B------:R-:W-:Y:S01]  /*0ad0*/  IMAD.SHL.U32 R6, R6, 0x4, RZ ;  /* 0x0000000406067824 */ /* 0x000fe200078e00ff */
[----:B------:R-:W-:Y:S02]  /*0ae0*/  IADD3 R14, PT, PT, R12, 0x4, RZ ;  /* 0x000000040c0e7810 */ /* 0x000fe40007ffe0ff */
[----:B------:R-:W-:Y:S02]  /*0af0*/  LOP3.LUT R2, R2, 0x3ffffc, RZ, 0xc0, !PT ;  /* 0x003ffffc02027812 */ /* 0x000fe400078ec0ff */
[----:B------:R-:W-:-:S02]  /*0b00*/  LOP3.LUT R6, R6, 0x3ffffc, RZ, 0xc0, !PT ;  /* 0x003ffffc06067812 */ /* 0x000fc400078ec0ff */
[----:B-1----:R-:W-:Y:S01]  /*0b10*/  IADD3 R8, P0, PT, R2, UR10, RZ ;  /* 0x0000000a02087c10 */ /* 0x002fe2000ff1e0ff */
[C---:B------:R-:W-:Y:S01]  /*0b20*/  VIADD R13, R12.reuse, 0x3 ;  /* 0x000000030c0d7836 */ /* 0x040fe20000000000 */
[----:B------:R-:W-:Y:S01]  /*0b30*/  SHF.L.U32 R5, R5, 0x2, RZ ;  /* 0x0000000205057819 */ /* 0x000fe200000006ff */
[----:B------:R-:W-:Y:S02]  /*0b40*/  VIADD R15, R12, 0x5 ;  /* 0x000000050c0f7836 */ /* 0x000fe40000000000 */
[----:B------:R-:W-:Y:S01]  /*0b50*/  IMAD.X R9, RZ, RZ, UR11, P0 ;  /* 0x0000000bff097e24 */ /* 0x000fe200080e06ff */
[----:B------:R-:W-:Y:S01]  /*0b60*/  IADD3 R6, P0, PT, R6, UR10, RZ ;  /* 0x0000000a06067c10 */ /* 0x000fe2000ff1e0ff */
[C---:B------:R-:W-:Y:S01]  /*0b70*/  VIADD R16, R12.reuse, 0x6 ;  /* 0x000000060c107836 */ /* 0x040fe20000000000 */
[----:B------:R-:W-:Y:S01]  /*0b80*/  IADD3 R12, PT, PT, R12, 0x7, RZ ;  /* 0x000000070c0c7810 */ /* 0x000fe20007ffe0ff */
[----:B------:R-:W-:Y:S01]  /*0b90*/  IMAD R13, R13, UR5, RZ ;  /* 0x000000050d0d7c24 */ /* 0x000fe2000f8e02ff */
[----:B------:R-:W-:Y:S01]  /*0ba0*/  LOP3.LUT R5, R5, 0x3ffffc, RZ, 0xc0, !PT ;  /* 0x003ffffc05057812 */ /* 0x000fe200078ec0ff */
[----:B------:R-:W-:Y:S01]  /*0bb0*/  IMAD R14, R14, UR5, RZ ;  /* 0x000000050e0e7c24 */ /* 0x000fe2000f8e02ff */
[----:B------:R-:W2:Y:S01]  /*0bc0*/  LDG.E.CONSTANT R2, desc[UR8][R8.64] ;  /* 0x0000000808027981 */ /* 0x000ea2000c1e9900 */
[----:B------:R-:W-:Y:S01]  /*0bd0*/  IMAD.X R7, RZ, RZ, UR11, P0 ;  /* 0x0000000bff077e24 */ /* 0x000fe200080e06ff */
[----:B------:R-:W-:Y:S01]  /*0be0*/  IADD3 R10, P1, PT, R5, UR10, RZ ;  /* 0x0000000a050a7c10 */ /* 0x000fe2000ff3e0ff */
[----:B------:R-:W-:-:S02]  /*0bf0*/  IMAD R15, R15, UR5, RZ ;  /* 0x000000050f0f7c24 */ /* 0x000fc4000f8e02ff */
[----:B------:R-:W-:Y:S01]  /*0c00*/  IMAD.SHL.U32 R13, R13, 0x4, RZ ;  /* 0x000000040d0d7824 */ /* 0x000fe200078e00ff */
[----:B------:R0:W3:Y:S01]  /*0c10*/  LDG.E.CONSTANT R6, desc[UR8][R6.64] ;  /* 0x0000000806067981 */ /* 0x0000e2000c1e9900 */
[----:B------:R-:W-:Y:S02]  /*0c20*/  IMAD R12, R12, UR5, RZ ;  /* 0x000000050c0c7c24 */ /* 0x000fe4000f8e02ff */
[----:B------:R-:W-:Y:S02]  /*0c30*/  IMAD.SHL.U32 R14, R14, 0x4, RZ ;  /* 0x000000040e0e7824 */ /* 0x000fe400078e00ff */
[----:B------:R-:W-:Y:S01]  /*0c40*/  IMAD R16, R16, UR5, RZ ;  /* 0x0000000510107c24 */ /* 0x000fe2000f8e02ff */
[----:B------:R-:W-:Y:S02]  /*0c50*/  SHF.L.U32 R15, R15, 0x2, RZ ;  /* 0x000000020f0f7819 */ /* 0x000fe400000006ff */
[----:B------:R-:W-:Y:S01]  /*0c60*/  LOP3.LUT R13, R13, 0x3ffffc, RZ, 0xc0, !PT ;  /* 0x003ffffc0d0d7812 */ /* 0x000fe200078ec0ff */
[----:B------:R-:W-:Y:S01]  /*0c70*/  IMAD.SHL.U32 R16, R16, 0x4, RZ ;  /* 0x0000000410107824 */ /* 0x000fe200078e00ff */
[----:B------:R-:W-:Y:S01]  /*0c80*/  IADD3.X R11, PT, PT, RZ, UR11, RZ, P1, !PT ;  /* 0x0000000bff0b7c10 */ /* 0x000fe20008ffe4ff */
[----:B0-----:R-:W-:Y:S01]  /*0c90*/  IMAD.SHL.U32 R7, R12, 0x4, RZ ;  /* 0x000000040c077824 */ /* 0x001fe200078e00ff */
[----:B------:R-:W-:-:S02]  /*0ca0*/  LOP3.LUT R12, R14, 0x3ffffc, RZ, 0xc0, !PT ;  /* 0x003ffffc0e0c7812 */ /* 0x000fc400078ec0ff */
[----:B------:R-:W-:Y:S01]  /*0cb0*/  LOP3.LUT R17, R15, 0x3ffffc, RZ, 0xc0, !PT ;  /* 0x003ffffc0f117812 */ /* 0x000fe200078ec0ff */
[----:B------:R0:W2:Y:S01]  /*0cc0*/  LDG.E.CONSTANT R5, desc[UR8][R10.64] ;  /* 0x000000080a057981 */ /* 0x0000a2000c1e9900 */
[----:B------:R-:W-:Y:S02]  /*0cd0*/  IADD3 R14, P1, PT, R13, UR10, RZ ;  /* 0x0000000a0d0e7c10 */ /* 0x000fe4000ff3e0ff */
[----:B------:R-:W-:Y:S02]  /*0ce0*/  IADD3 R12, P0, PT, R12, UR10, RZ ;  /* 0x0000000a0c0c7c10 */ /* 0x000fe4000ff1e0ff */
[----:B------:R-:W-:Y:S02]  /*0cf0*/  LOP3.LUT R8, R16, 0x3ffffc, RZ, 0xc0, !PT ;  /* 0x003ffffc10087812 */ /* 0x000fe400078ec0ff */
[----:B------:R-:W-:Y:S02]  /*0d00*/  LOP3.LUT R7, R7, 0x3ffffc, RZ, 0xc0, !PT ;  /* 0x003ffffc07077812 */ /* 0x000fe400078ec0ff */
[----:B------:R-:W-:-:S02]  /*0d10*/  IADD3 R16, P2, PT, R17, UR10, RZ ;  /* 0x0000000a11107c10 */ /* 0x000fc4000ff5e0ff */
[----:B------:R-:W-:Y:S01]  /*0d20*/  IADD3.X R15, PT, PT, RZ, UR11, RZ, P1, !PT ;  /* 0x0000000bff0f7c10 */ /* 0x000fe20008ffe4ff */
[----:B------:R-:W-:Y:S01]  /*0d30*/  IMAD.X R13, RZ, RZ, UR11, P0 ;  /* 0x0000000bff0d7e24 */ /* 0x000fe200080e06ff */
[----:B0-----:R-:W-:Y:S01]  /*0d40*/  IADD3 R10, P0, PT, R7, UR10, RZ ;  /* 0x0000000a070a7c10 */ /* 0x001fe2000ff1e0ff */
[----:B------:R-:W-:Y:S01]  /*0d50*/  IMAD.X R17, RZ, RZ, UR11, P2 ;  /* 0x0000000bff117e24 */ /* 0x000fe200090e06ff */
[----:B------:R-:W-:Y:S01]  /*0d60*/  IADD3 R8, P1, PT, R8, UR10, RZ ;  /* 0x0000000a08087c10 */ /* 0x000fe2000ff3e0ff */
[----:B------:R-:W3:Y:S02]  /*0d70*/  LDG.E.CONSTANT R14, desc[UR8][R14.64] ;  /* 0x000000080e0e7981 */ /* 0x000ee4000c1e9900 */
[----:B------:R-:W-:Y:S01]  /*0d80*/  IMAD.X R11, RZ, RZ, UR11, P0 ;  /* 0x0000000bff0b7e24 */ /* 0x000fe200080e06ff */
[----:B------:R-:W-:Y:S01]  /*0d90*/  IADD3.X R9, PT, PT, RZ, UR11, RZ, P1, !PT ;  /* 0x0000000bff097c10 */ /* 0x000fe20008ffe4ff */
[----:B------:R-:W4:Y:S04]  /*0da0*/  LDG.E.CONSTANT R12, desc[UR8][R12.64] ;  /* 0x000000080c0c7981 */ /* 0x000f28000c1e9900 */
[----:B------:R-:W4:Y:S04]  /*0db0*/  LDG.E.CONSTANT R16, desc[UR8][R16.64] ;  /* 0x0000000810107981 */ /* 0x000f28000c1e9900 */
[----:B------:R-:W5:Y:S04]  /*0dc0*/  LDG.E.CONSTANT R8, desc[UR8][R8.64] ;  /* 0x0000000808087981 */ /* 0x000f68000c1e9900 */
[----:B------:R-:W5:Y:S01]  /*0dd0*/  LDG.E.CONSTANT R10, desc[UR8][R10.64] ;  /* 0x000000080a0a7981 */ /* 0x000f62000c1e9900 */
[----:B------:R-:W-:Y:S01]  /*0de0*/  VIADD R4, R4, 0x8 ;  /* 0x0000000804047836 */ /* 0x000fe20000000000 */
[----:B--2---:R-:W-:-:S04]  /*0df0*/  IADD3 R5, PT, PT, R5, R2, R29 ;  /* 0x0000000205057210 */ /* 0x004fc80007ffe01d */
[----:B---3--:R-:W-:-:S04]  /*0e00*/  IADD3 R5, PT, PT, R14, R6, R5 ;  /* 0x000000060e057210 */ /* 0x008fc80007ffe005 */
[----:B----4-:R-:W-:-:S04]  /*0e10*/  IADD3 R5, PT, PT, R16, R12, R5 ;  /* 0x0000000c10057210 */ /* 0x010fc80007ffe005 */
[----:B-----5:R-:W-:-:S07]  /*0e20*/  IADD3 R29, PT, PT, R10, R8, R5 ;  /* 0x000000080a1d7210 */ /* 0x020fce0007ffe005 */
.L_x_3:
[----:B------:R-:W-:Y:S05]  /*0e30*/  BRA.U !UP1, `(.L_x_0) ;  /* 0x0000000109d07547 */ /* 0x000fea000b800000 */
[----:B------:R-:W-:Y:S02]  /*0e40*/  UISETP.GE.U32.AND UP0, UPT, UR7, 0x4, UPT ;  /* 0x000000040700788c */ /* 0x000fe4000bf06070 */
[----:B------:R-:W-:-:S04]  /*0e50*/  ULOP3.LUT UR5, UR6, 0x3, URZ, 0xc0, !UPT ;  /* 0x0000000306057892 */ /* 0x000fc8000f8ec0ff */
[----:B------:R-:W-:-:S03]  /*0e60*/  UISETP.NE.AND UP1, UPT, UR5, URZ, UPT ;  /* 0x000000ff0500728c */ /* 0x000fc6000bf25270 */
[----:B------:R-:W-:Y:S08]  /*0e70*/  BRA.U !UP0, `(.L_x_4) ;  /* 0x0000000108807547 */ /* 0x000ff0000b800000 */
[----:B------:R-:W0:Y:S01]  /*0e80*/  LDCU UR6, c[0x0][0x390] ;  /* 0x00007200ff0677ac */ /* 0x000e220008000800 */
[----:B------:R-:W-:Y:S01]  /*0e90*/  IADD3 R2, PT, PT, R3, R4, RZ ;  /* 0x0000000403027210 */ /* 0x000fe20007ffe0ff */
[----:B------:R-:W1:Y:S04]  /*0ea0*/  LDCU.64 UR10, c[0x0][0x380] ;  /* 0x00007000ff0a77ac */ /* 0x000e680008000a00 */
[C---:B------:R-:W-:Y:S02]  /*0eb0*/  VIADD R6, R2.reuse, 0x2 ;  /* 0x0000000202067836 */ /* 0x040fe40000000000 */
[C---:B------:R-:W-:Y:S02]  /*0ec0*/  VIADD R7, R2.reuse, 0x3 ;  /* 0x0000000302077836 */ /* 0x040fe40000000000 */
[----:B0-----:R-:W-:-:S02]  /*0ed0*/  IMAD R5, R2, UR6, RZ ;  /* 0x0000000602057c24 */ /* 0x001fc4000f8e02ff */
[----:B------:R-:W-:Y:S02]  /*0ee0*/  IMAD R6, R6, UR6, RZ ;  /* 0x0000000606067c24 */ /* 0x000fe4000f8e02ff */
[----:B------:R-:W-:Y:S01]  /*0ef0*/  IMAD R8, R7, UR6, RZ ;  /* 0x0000000607087c24 */ /* 0x000fe2000f8e02ff */
[C---:B------:R-:W-:Y:S01]  /*0f00*/  SHF.L.U32 R2, R5.reuse, 0x2, RZ ;  /* 0x0000000205027819 */ /* 0x040fe200000006ff */
[----:B------:R-:W-:Y:S01]  /*0f10*/  VIADD R5, R5, UR6 ;  /* 0x0000000605057c36 */ /* 0x000fe20008000000 */
[----:B------:R-:W-:Y:S01]  /*0f20*/  SHF.L.U32 R7, R6, 0x2, RZ ;  /* 0x0000000206077819 */ /* 0x000fe200000006ff */
[----:B------:R-:W-:Y:S01]  /*0f30*/  IMAD.SHL.U32 R8, R8, 0x4, RZ ;  /* 0x0000000408087824 */ /* 0x000fe200078e00ff */
[----:B------:R-:W-:Y:S01]  /*0f40*/  LOP3.LUT R2, R2, 0x3ffffc, RZ, 0xc0, !PT ;  /* 0x003ffffc02027812 */ /* 0x000fe200078ec0ff */
[----:B------:R-:W-:Y:S01]  /*0f50*/  IMAD.SHL.U32 R5, R5, 0x4, RZ ;  /* 0x0000000405057824 */ /* 0x000fe200078e00ff */
[----:B------:R-:W-:Y:S02]  /*0f60*/  LOP3.LUT R10, R7, 0x3ffffc, RZ, 0xc0, !PT ;  /* 0x003ffffc070a7812 */ /* 0x000fe400078ec0ff */
[----:B-1----:R-:W-:-:S02]  /*0f70*/  IADD3 R6, P1, PT, R2, UR10, RZ ;  /* 0x0000000a02067c10 */ /* 0x002fc4000ff3e0ff */
[----:B------:R-:W-:Y:S02]  /*0f80*/  LOP3.LUT R5, R5, 0x3ffffc, RZ, 0xc0, !PT ;  /* 0x003ffffc05057812 */ /* 0x000fe400078ec0ff */
[----:B------:R-:W-:Y:S01]  /*0f90*/  LOP3.LUT R12, R8, 0x3ffffc, RZ, 0xc0, !PT ;  /* 0x003ffffc080c7812 */ /* 0x000fe200078ec0ff */
[----:B------:R-:W-:Y:S01]  /*0fa0*/  IMAD.X R7, RZ, RZ, UR11, P1 ;  /* 0x0000000bff077e24 */ /* 0x000fe200088e06ff */
[----:B------:R-:W-:Y:S02]  /*0fb0*/  IADD3 R8, P0, PT, R5, UR10, RZ ;  /* 0x0000000a05087c10 */ /* 0x000fe4000ff1e0ff */
[----:B------:R-:W-:Y:S02]  /*0fc0*/  IADD3 R10, P1, PT, R10, UR10, RZ ;  /* 0x0000000a0a0a7c10 */ /* 0x000fe4000ff3e0ff */
[----:B------:R-:W-:Y:S01]  /*0fd0*/  IADD3 R12, P2, PT, R12, UR10, RZ ;  /* 0x0000000a0c0c7c10 */ /* 0x000fe2000ff5e0ff */
[----:B------:R-:W2:Y:S01]  /*0fe0*/  LDG.E.CONSTANT R6, desc[UR8][R6.64] ;  /* 0x0000000806067981 */ /* 0x000ea2000c1e9900 */
[----:B------:R-:W-:Y:S01]  /*0ff0*/  IADD3.X R9, PT, PT, RZ, UR11, RZ, P0, !PT ;  /* 0x0000000bff097c10 */ /* 0x000fe200087fe4ff */
[----:B------:R-:W-:-:S02]  /*1000*/  IMAD.X R11, RZ, RZ, UR11, P1 ;  /* 0x0000000bff0b7e24 */ /* 0x000fc400088e06ff */
[----:B------:R-:W-:Y:S02]  /*1010*/  IMAD.X R13, RZ, RZ, UR11, P2 ;  /* 0x0000000bff0d7e24 */ /* 0x000fe400090e06ff */
[----:B------:R-:W2:Y:S04]  /*1020*/  LDG.E.CONSTANT R8, desc[UR8][R8.64] ;  /* 0x0000000808087981 */ /* 0x000ea8000c1e9900 */
[----:B------:R-:W3:Y:S04]  /*1030*/  LDG.E.CONSTANT R10, desc[UR8][R10.64] ;  /* 0x000000080a0a7981 */ /* 0x000ee8000c1e9900 */
[----:B------:R-:W3:Y:S01]  /*1040*/  LDG.E.CONSTANT R12, desc[UR8][R12.64] ;  /* 0x000000080c0c7981 */ /* 0x000ee2000c1e9900 */
[----:B------:R-:W-:-:S02]  /*1050*/  IADD3 R4, PT, PT, R4, 0x4, RZ ;  /* 0x0000000404047810 */ /* 0x000fc40007ffe0ff */
[----:B--2---:R-:W-:-:S04]  /*1060*/  IADD3 R29, PT, PT, R8, R6, R29 ;  /* 0x00000006081d7210 */ /* 0x004fc80007ffe01d */
[----:B---3--:R-:W-:-:S07]  /*1070*/  IADD3 R29, PT, PT, R12, R10, R29 ;  /* 0x0000000a0c1d7210 */ /* 0x008fce0007ffe01d */
.L_x_4:
[----:B------:R-:W-:Y:S05]  /*1080*/  BRA.U !UP1, `(.L_x_0) ;  /* 0x00000001093c7547 */ /* 0x000fea000b800000 */
[----:B------:R-:W0:Y:S01]  /*1090*/  LDCU UR6, c[0x0][0x390] ;  /* 0x00007200ff0677ac */ /* 0x000e220008000800 */
[----:B------:R-:W-:Y:S01]  /*10a0*/  IADD3 R0, PT, PT, R0, UR4, R4 ;  /* 0x0000000400007c10 */ /* 0x000fe2000fffe004 */
[----:B------:R-:W1:Y:S01]  /*10b0*/  LDCU.64 UR10, c[0x0][0x380] ;  /* 0x00007000ff0a77ac */ /* 0x000e620008000a00 */
[----:B------:R-:W-:-:S03]  /*10c0*/  UIADD3 UR5, UPT, UPT, -UR5, URZ, URZ ;  /* 0x000000ff05057290 */ /* 0x000fc6000fffe1ff */
[----:B0-----:R-:W-:-:S09]  /*10d0*/  IMAD R0, R0, UR6, RZ ;  /* 0x0000000600007c24 */ /* 0x001fd2000f8e02ff */
.L_x_5:
[----:B------:R-:W-:-:S05]  /*10e0*/  IMAD.SHL.U32 R2, R0, 0x4, RZ ;  /* 0x0000000400027824 */ /* 0x000fca00078e00ff */
[----:B------:R-:W-:-:S04]  /*10f0*/  LOP3.LUT R2, R2, 0x3ffffc, RZ, 0xc0, !PT ;  /* 0x003ffffc02027812 */ /* 0x000fc800078ec0ff */
[----:B-1----:R-:W-:-:S05]  /*1100*/  IADD3 R4, P0, PT, R2, UR10, RZ ;  /* 0x0000000a02047c10 */ /* 0x002fca000ff1e0ff */
[----:B------:R-:W-:-:S05]  /*1110*/  IMAD.X R5, RZ, RZ, UR11, P0 ;  /* 0x0000000bff057e24 */ /* 0x000fca00080e06ff */
[----:B------:R-:W2:Y:S01]  /*1120*/  LDG.E.CONSTANT R4, desc[UR8][R4.64] ;  /* 0x0000000804047981 */ /* 0x000ea2000c1e9900 */
[----:B------:R-:W-:Y:S01]  /*1130*/  UIADD3 UR5, UPT, UPT, UR5, 0x1, URZ ;  /* 0x0000000105057890 */ /* 0x000fe2000fffe0ff */
[----:B------:R-:W-:-:S03]  /*1140*/  IADD3 R0, PT, PT, R0, UR6, RZ ;  /* 0x0000000600007c10 */ /* 0x000fc6000fffe0ff */
[----:B------:R-:W-:Y:S01]  /*1150*/  UISETP.NE.AND UP0, UPT, UR5, URZ, UPT ;  /* 0x000000ff0500728c */ /* 0x000fe2000bf05270 */
[----:B--2---:R-:W-:-:S08]  /*1160*/  IMAD.IADD R29, R4, 0x1, R29 ;  /* 0x00000001041d7824 */ /* 0x004fd000078e021d */
[----:B------:R-:W-:Y:S05]  /*1170*/  BRA.U UP0, `(.L_x_5) ;  /* 0xfffffffd00d87547 */ /* 0x000fea000b83ffff */
.L_x_0:
[----:B------:R-:W0:Y:S02]  /*1180*/  LDC.64 R4, c[0x0][0x388] ;  /* 0x0000e200ff047b82 */ /* 0x000e240000000a00 */
[----:B0-----:R-:W-:-:S05]  /*1190*/  IMAD.WIDE R2, R3, 0x4, R4 ;  /* 0x0000000403027825 */ /* 0x001fca00078e0204 */
[----:B------:R-:W-:Y:S01]  /*11a0*/  STG.E desc[UR8][R2.64], R29 ;  /* 0x0000001d02007986 */ /* 0x000fe2000c101908 */
[----:B------:R-:W-:Y:S05]  /*11b0*/  EXIT ;  /* 0x000000000000794d */ /* 0x000fea0003800000 */
.L_x_6:
[----:B------:R-:W-:-:S00]  /*11c0*/  BRA `(.L_x_6) ;  /* 0xfffffffc00fc7947 */ /* 0x000fc0000383ffff */
[----:B------:R-:W-:-:S00]  /*11d0*/  NOP ;  /* 0x0000000000007918 */ /* 0x000fc00000000000 */
        /* <DEDUP_REMOVED lines=10> */
.L_x_7:


//--------------------- .nv.shared.reserved.0     --------------------------
	.section	.nv.shared.reserved.0,"aw",@nobits
	.weak		__nv_reservedSMEM_offset_0_alias
	.size		__nv_reservedSMEM_offset_0_alias, 0, 64
	.other		__nv_reservedSMEM_offset_0_alias,@"STO_CUDA_RESERVED_SHARED STV_DEFAULT"
__nv_reservedSMEM_offset_0_alias:
	.zero		0
	.zero		64


//--------------------- .nv.constant0._Z13stride_kernelPKiPiii --------------------------
	.section	.nv.constant0._Z13stride_kernelPKiPiii,"a",@progbits
	.sectionflags	@""
	.align	4
.nv.constant0._Z13stride_kernelPKiPiii:
	.zero		920


//--------------------- SYMBOLS --------------------------

	.type		.nv.reservedSmem.offset0,@object
	.size		.nv.reservedSmem.offset0,0x4
